//
// Generated by NVIDIA NVVM Compiler
//
// Compiler Build ID: CL-36424714
// Cuda compilation tools, release 13.0, V13.0.88
// Based on NVVM 20.0.0
//

.version 9.0
.target sm_100
.address_size 64

	// .globl	_Z15matrixMulKernelPfS_S_i
// _ZZ15matrixMulKernelPfS_S_iE3Mds has been demoted
// _ZZ15matrixMulKernelPfS_S_iE3Nds has been demoted

.visible .entry _Z15matrixMulKernelPfS_S_i(
	.param .u64 .ptr .align 1 _Z15matrixMulKernelPfS_S_i_param_0,
	.param .u64 .ptr .align 1 _Z15matrixMulKernelPfS_S_i_param_1,
	.param .u64 .ptr .align 1 _Z15matrixMulKernelPfS_S_i_param_2,
	.param .u32 _Z15matrixMulKernelPfS_S_i_param_3
)
{
	.reg .pred 	%p<8>;
	.reg .b32 	%r<76>;
	.reg .b32 	%f<125>;
	.reg .b64 	%rd<30>;
	// demoted variable
	.shared .align 4 .b8 _ZZ15matrixMulKernelPfS_S_iE3Mds[16];
	// demoted variable
	.shared .align 4 .b8 _ZZ15matrixMulKernelPfS_S_iE3Nds[16];
	ld.param.u64 	%rd4, [_Z15matrixMulKernelPfS_S_i_param_0];
	ld.param.u64 	%rd5, [_Z15matrixMulKernelPfS_S_i_param_1];
	ld.param.u32 	%r35, [_Z15matrixMulKernelPfS_S_i_param_3];
	cvta.to.global.u64 	%rd1, %rd5;
	cvta.to.global.u64 	%rd2, %rd4;
	mov.u32 	%r36, %ctaid.x;
	mov.u32 	%r37, %ctaid.y;
	mov.u32 	%r1, %tid.x;
	mov.u32 	%r2, %tid.y;
	shl.b32 	%r38, %r37, 1;
	add.s32 	%r3, %r38, %r2;
	shl.b32 	%r4, %r36, 2;
	add.s32 	%r5, %r4, %r1;
	shr.u32 	%r39, %r35, 31;
	add.s32 	%r40, %r35, %r39;
	shr.s32 	%r6, %r40, 1;
	setp.lt.s32 	%p1, %r35, 2;
	mov.f32 	%f121, 0f00000000;
	mov.f32 	%f122, %f121;
	@%p1 bra 	$L__BB0_9;
	mad.lo.s32 	%r7, %r35, %r3, %r1;
	shl.b32 	%r42, %r2, 3;
	mov.u32 	%r43, _ZZ15matrixMulKernelPfS_S_iE3Mds;
	add.s32 	%r8, %r43, %r42;
	shl.b32 	%r44, %r1, 2;
	add.s32 	%r9, %r8, %r44;
	mov.u32 	%r45, _ZZ15matrixMulKernelPfS_S_iE3Nds;
	add.s32 	%r11, %r45, %r44;
	add.s32 	%r10, %r11, %r42;
	add.s32 	%r46, %r6, -1;
	setp.lt.u32 	%p2, %r46, 3;
	mov.b32 	%r68, 0;
	mov.f32 	%f121, 0f00000000;
	@%p2 bra 	$L__BB0_4;
	and.b32  	%r68, %r6, 1073741820;
	neg.s32 	%r75, %r68;
	add.s32 	%r48, %r2, 6;
	mad.lo.s32 	%r49, %r35, %r48, %r1;
	add.s32 	%r73, %r49, %r4;
	shl.b32 	%r14, %r35, 3;
	add.s32 	%r50, %r2, 4;
	mad.lo.s32 	%r51, %r35, %r50, %r1;
	add.s32 	%r72, %r51, %r4;
	add.s32 	%r52, %r2, 2;
	mad.lo.s32 	%r53, %r35, %r52, %r1;
	add.s32 	%r71, %r53, %r4;
	mad.lo.s32 	%r54, %r2, %r35, %r1;
	add.s32 	%r70, %r54, %r4;
	mov.f32 	%f121, 0f00000000;
	mov.u32 	%r74, %r7;
	mov.f32 	%f122, %f121;
$L__BB0_3:
	.pragma "nounroll";
	mul.wide.s32 	%rd6, %r74, 4;
	add.s64 	%rd7, %rd2, %rd6;
	ld.global.f32 	%f18, [%rd7];
	st.shared.f32 	[%r9], %f18;
	mul.wide.s32 	%rd8, %r70, 4;
	add.s64 	%rd9, %rd1, %rd8;
	ld.global.f32 	%f19, [%rd9];
	st.shared.f32 	[%r10], %f19;
	bar.sync 	0;
	ld.shared.f32 	%f20, [%r8];
	ld.shared.f32 	%f21, [%r11];
	fma.rn.f32 	%f22, %f20, %f21, %f122;
	ld.shared.f32 	%f23, [%r8+4];
	ld.shared.f32 	%f24, [%r11+8];
	fma.rn.f32 	%f25, %f23, %f24, %f22;
	bar.sync 	0;
	ld.global.f32 	%f26, [%rd9+8];
	st.shared.f32 	[%r10], %f26;
	bar.sync 	0;
	ld.shared.f32 	%f27, [%r8];
	ld.shared.f32 	%f28, [%r11];
	fma.rn.f32 	%f29, %f27, %f28, %f121;
	ld.shared.f32 	%f30, [%r8+4];
	ld.shared.f32 	%f31, [%r11+8];
	fma.rn.f32 	%f32, %f30, %f31, %f29;
	bar.sync 	0;
	ld.global.f32 	%f33, [%rd7+8];
	st.shared.f32 	[%r9], %f33;
	mul.wide.s32 	%rd10, %r71, 4;
	add.s64 	%rd11, %rd1, %rd10;
	ld.global.f32 	%f34, [%rd11];
	st.shared.f32 	[%r10], %f34;
	bar.sync 	0;
	ld.shared.f32 	%f35, [%r8];
	ld.shared.f32 	%f36, [%r11];
	fma.rn.f32 	%f37, %f35, %f36, %f25;
	ld.shared.f32 	%f38, [%r8+4];
	ld.shared.f32 	%f39, [%r11+8];
	fma.rn.f32 	%f40, %f38, %f39, %f37;
	bar.sync 	0;
	ld.global.f32 	%f41, [%rd11+8];
	st.shared.f32 	[%r10], %f41;
	bar.sync 	0;
	ld.shared.f32 	%f42, [%r8];
	ld.shared.f32 	%f43, [%r11];
	fma.rn.f32 	%f44, %f42, %f43, %f32;
	ld.shared.f32 	%f45, [%r8+4];
	ld.shared.f32 	%f46, [%r11+8];
	fma.rn.f32 	%f47, %f45, %f46, %f44;
	bar.sync 	0;
	ld.global.f32 	%f48, [%rd7+16];
	st.shared.f32 	[%r9], %f48;
	mul.wide.s32 	%rd12, %r72, 4;
	add.s64 	%rd13, %rd1, %rd12;
	ld.global.f32 	%f49, [%rd13];
	st.shared.f32 	[%r10], %f49;
	bar.sync 	0;
	ld.shared.f32 	%f50, [%r8];
	ld.shared.f32 	%f51, [%r11];
	fma.rn.f32 	%f52, %f50, %f51, %f40;
	ld.shared.f32 	%f53, [%r8+4];
	ld.shared.f32 	%f54, [%r11+8];
	fma.rn.f32 	%f55, %f53, %f54, %f52;
	bar.sync 	0;
	ld.global.f32 	%f56, [%rd13+8];
	st.shared.f32 	[%r10], %f56;
	bar.sync 	0;
	ld.shared.f32 	%f57, [%r8];
	ld.shared.f32 	%f58, [%r11];
	fma.rn.f32 	%f59, %f57, %f58, %f47;
	ld.shared.f32 	%f60, [%r8+4];
	ld.shared.f32 	%f61, [%r11+8];
	fma.rn.f32 	%f62, %f60, %f61, %f59;
	bar.sync 	0;
	ld.global.f32 	%f63, [%rd7+24];
	st.shared.f32 	[%r9], %f63;
	mul.wide.s32 	%rd14, %r73, 4;
	add.s64 	%rd15, %rd1, %rd14;
	ld.global.f32 	%f64, [%rd15];
	st.shared.f32 	[%r10], %f64;
	bar.sync 	0;
	ld.shared.f32 	%f65, [%r8];
	ld.shared.f32 	%f66, [%r11];
	fma.rn.f32 	%f67, %f65, %f66, %f55;
	ld.shared.f32 	%f68, [%r8+4];
	ld.shared.f32 	%f69, [%r11+8];
	fma.rn.f32 	%f122, %f68, %f69, %f67;
	bar.sync 	0;
	ld.global.f32 	%f70, [%rd15+8];
	st.shared.f32 	[%r10], %f70;
	bar.sync 	0;
	ld.shared.f32 	%f71, [%r8];
	ld.shared.f32 	%f72, [%r11];
	fma.rn.f32 	%f73, %f71, %f72, %f62;
	ld.shared.f32 	%f74, [%r8+4];
	ld.shared.f32 	%f75, [%r11+8];
	fma.rn.f32 	%f121, %f74, %f75, %f73;
	bar.sync 	0;
	add.s32 	%r75, %r75, 4;
	add.s32 	%r74, %r74, 8;
	add.s32 	%r73, %r73, %r14;
	add.s32 	%r72, %r72, %r14;
	add.s32 	%r71, %r71, %r14;
	add.s32 	%r70, %r70, %r14;
	setp.eq.s32 	%p3, %r75, 0;
	@%p3 bra 	$L__BB0_4;
	bra.uni 	$L__BB0_3;
$L__BB0_4:
	and.b32  	%r19, %r6, 3;
	setp.eq.s32 	%p4, %r19, 0;
	@%p4 bra 	$L__BB0_9;
	setp.eq.s32 	%p5, %r19, 1;
	@%p5 bra 	$L__BB0_7;
	shl.b32 	%r55, %r68, 1;
	add.s32 	%r56, %r7, %r55;
	mul.wide.s32 	%rd16, %r56, 4;
	add.s64 	%rd17, %rd2, %rd16;
	ld.global.f32 	%f76, [%rd17];
	st.shared.f32 	[%r9], %f76;
	add.s32 	%r57, %r55, %r2;
	mad.lo.s32 	%r58, %r57, %r35, %r5;
	mul.wide.s32 	%rd18, %r58, 4;
	add.s64 	%rd19, %rd1, %rd18;
	ld.global.f32 	%f77, [%rd19];
	st.shared.f32 	[%r10], %f77;
	bar.sync 	0;
	ld.shared.f32 	%f78, [%r8];
	ld.shared.f32 	%f79, [%r11];
	fma.rn.f32 	%f80, %f78, %f79, %f122;
	ld.shared.f32 	%f81, [%r8+4];
	ld.shared.f32 	%f82, [%r11+8];
	fma.rn.f32 	%f83, %f81, %f82, %f80;
	bar.sync 	0;
	ld.global.f32 	%f84, [%rd19+8];
	st.shared.f32 	[%r10], %f84;
	bar.sync 	0;
	ld.shared.f32 	%f85, [%r8];
	ld.shared.f32 	%f86, [%r11];
	fma.rn.f32 	%f87, %f85, %f86, %f121;
	ld.shared.f32 	%f88, [%r8+4];
	ld.shared.f32 	%f89, [%r11+8];
	fma.rn.f32 	%f90, %f88, %f89, %f87;
	bar.sync 	0;
	ld.global.f32 	%f91, [%rd17+8];
	st.shared.f32 	[%r9], %f91;
	add.s32 	%r59, %r57, 2;
	mad.lo.s32 	%r60, %r59, %r35, %r5;
	mul.wide.s32 	%rd20, %r60, 4;
	add.s64 	%rd21, %rd1, %rd20;
	ld.global.f32 	%f92, [%rd21];
	st.shared.f32 	[%r10], %f92;
	bar.sync 	0;
	ld.shared.f32 	%f93, [%r8];
	ld.shared.f32 	%f94, [%r11];
	fma.rn.f32 	%f95, %f93, %f94, %f83;
	ld.shared.f32 	%f96, [%r8+4];
	ld.shared.f32 	%f97, [%r11+8];
	fma.rn.f32 	%f122, %f96, %f97, %f95;
	bar.sync 	0;
	ld.global.f32 	%f98, [%rd21+8];
	st.shared.f32 	[%r10], %f98;
	bar.sync 	0;
	ld.shared.f32 	%f99, [%r8];
	ld.shared.f32 	%f100, [%r11];
	fma.rn.f32 	%f101, %f99, %f100, %f90;
	ld.shared.f32 	%f102, [%r8+4];
	ld.shared.f32 	%f103, [%r11+8];
	fma.rn.f32 	%f121, %f102, %f103, %f101;
	bar.sync 	0;
	sub.s32 	%r61, %r55, %r68;
	add.s32 	%r68, %r61, 2;
$L__BB0_7:
	and.b32  	%r62, %r6, 1;
	setp.eq.b32 	%p6, %r62, 1;
	not.pred 	%p7, %p6;
	@%p7 bra 	$L__BB0_9;
	shl.b32 	%r63, %r68, 1;
	add.s32 	%r64, %r7, %r63;
	mul.wide.s32 	%rd22, %r64, 4;
	add.s64 	%rd23, %rd2, %rd22;
	ld.global.f32 	%f104, [%rd23];
	st.shared.f32 	[%r9], %f104;
	add.s32 	%r65, %r63, %r2;
	mad.lo.s32 	%r66, %r65, %r35, %r5;
	mul.wide.s32 	%rd24, %r66, 4;
	add.s64 	%rd25, %rd1, %rd24;
	ld.global.f32 	%f105, [%rd25];
	st.shared.f32 	[%r10], %f105;
	bar.sync 	0;
	ld.shared.f32 	%f106, [%r8];
	ld.shared.f32 	%f107, [%r11];
	fma.rn.f32 	%f108, %f106, %f107, %f122;
	ld.shared.f32 	%f109, [%r8+4];
	ld.shared.f32 	%f110, [%r11+8];
	fma.rn.f32 	%f122, %f109, %f110, %f108;
	bar.sync 	0;
	ld.global.f32 	%f111, [%rd25+8];
	st.shared.f32 	[%r10], %f111;
	bar.sync 	0;
	ld.shared.f32 	%f112, [%r8];
	ld.shared.f32 	%f113, [%r11];
	fma.rn.f32 	%f114, %f112, %f113, %f121;
	ld.shared.f32 	%f115, [%r8+4];
	ld.shared.f32 	%f116, [%r11+8];
	fma.rn.f32 	%f121, %f115, %f116, %f114;
	bar.sync 	0;
$L__BB0_9:
	ld.param.u64 	%rd29, [_Z15matrixMulKernelPfS_S_i_param_2];
	mad.lo.s32 	%r67, %r35, %r3, %r5;
	cvta.to.global.u64 	%rd26, %rd29;
	mul.wide.s32 	%rd27, %r67, 4;
	add.s64 	%rd28, %rd26, %rd27;
	st.global.f32 	[%rd28], %f122;
	st.global.f32 	[%rd28+8], %f121;
	ret;

}


// ===== COMPILED SASS (sm_100) =====

	.target	sm_100

	.elftype	@"ET_EXEC"


//--------------------- .note.nv.tkinfo           --------------------------
	.section	.note.nv.tkinfo,"",@"SHT_NOTE"
	.sectionflags	@"SHF_NOTE_NV_TKINFO"
	.tkinfo
        /*0018*/ 	.word	0x00000002
        /*0030*/ 	.string	""
        /*0030*/ 	.string	"ptxas"
        /*0030*/ 	.string	"Cuda compilation tools, release 13.0, V13.0.88"
        /*0030*/ 	.string	"Build cuda_13.0.r13.0/compiler.36424714_0"
        /*0030*/ 	.string	"-arch sm_100 -m 64 "



//--------------------- .note.nv.cuinfo           --------------------------
	.section	.note.nv.cuinfo,"",@"SHT_NOTE"
	.sectionflags	@"SHF_NOTE_NV_CUINFO"
        /*0018*/ 	.short	0x0002
        /*001a*/ 	.short	0x0064
        /*001c*/ 	.short	0x0082
	.zero		2


//--------------------- .nv.info                  --------------------------
	.section	.nv.info,"",@"SHT_CUDA_INFO"
	.align	4


	//----- nvinfo : EIATTR_REGCOUNT
	.align		4
        /*0000*/ 	.byte	0x04, 0x2f
        /*0002*/ 	.short	(.L_1 - .L_0)
	.align		4
.L_0:
        /*0004*/ 	.word	index@(_Z15matrixMulKernelPfS_S_i)
        /*0008*/ 	.word	0x00000020


	//----- nvinfo : EIATTR_FRAME_SIZE
	.align		4
.L_1:
        /*000c*/ 	.byte	0x04, 0x11
        /*000e*/ 	.short	(.L_3 - .L_2)
	.align		4
.L_2:
        /*0010*/ 	.word	index@(_Z15matrixMulKernelPfS_S_i)
        /*0014*/ 	.word	0x00000000


	//----- nvinfo : EIATTR_MIN_STACK_SIZE
	.align		4
.L_3:
        /*0018*/ 	.byte	0x04, 0x12
        /*001a*/ 	.short	(.L_5 - .L_4)
	.align		4
.L_4:
        /*001c*/ 	.word	index@(_Z15matrixMulKernelPfS_S_i)
        /*0020*/ 	.word	0x00000000
.L_5:


//--------------------- .nv.compat                --------------------------
	.section	.nv.compat,"",@"SHT_CUDA_COMPAT_INFO"
	.align	4
        /*0000*/ 	.byte	0x02, 0x09, 0x00, 0x00, 0x02, 0x02, 0x01, 0x00, 0x02, 0x05, 0x05, 0x00, 0x03, 0x07, 0x01, 0x01
        /*0010*/ 	.byte	0x02, 0x03, 0x00, 0x00, 0x02, 0x06, 0x01, 0x00, 0x04, 0x0b, 0x08, 0x00, 0x09, 0x00, 0x00, 0x00
        /*0020*/ 	.byte	0x00, 0x00, 0x00, 0x00


//--------------------- .nv.info._Z15matrixMulKernelPfS_S_i --------------------------
	.section	.nv.info._Z15matrixMulKernelPfS_S_i,"",@"SHT_CUDA_INFO"
	.sectionflags	@""
	.align	4


	//----- nvinfo : EIATTR_CUDA_API_VERSION
	.align		4
        /*0000*/ 	.byte	0x04, 0x37
        /*0002*/ 	.short	(.L_7 - .L_6)
.L_6:
        /*0004*/ 	.word	0x00000082


	//----- nvinfo : EIATTR_KPARAM_INFO
	.align		4
.L_7:
        /*0008*/ 	.byte	0x04, 0x17
        /*000a*/ 	.short	(.L_9 - .L_8)
.L_8:
        /*000c*/ 	.word	0x00000000
        /*0010*/ 	.short	0x0003
        /*0012*/ 	.short	0x0018
        /*0014*/ 	.byte	0x00, 0xf0, 0x11, 0x00


	//----- nvinfo : EIATTR_KPARAM_INFO
	.align		4
.L_9:
        /*0018*/ 	.byte	0x04, 0x17
        /*001a*/ 	.short	(.L_11 - .L_10)
.L_10:
        /*001c*/ 	.word	0x00000000
        /*0020*/ 	.short	0x0002
        /*0022*/ 	.short	0x0010
        /*0024*/ 	.byte	0x00, 0xf5, 0x21, 0x00


	//----- nvinfo : EIATTR_KPARAM_INFO
	.align		4
.L_11:
        /*0028*/ 	.byte	0x04, 0x17
        /*002a*/ 	.short	(.L_13 - .L_12)
.L_12:
        /*002c*/ 	.word	0x00000000
        /*0030*/ 	.short	0x0001
        /*0032*/ 	.short	0x0008
        /*0034*/ 	.byte	0x00, 0xf5, 0x21, 0x00


	//----- nvinfo : EIATTR_KPARAM_INFO
	.align		4
.L_13:
        /*0038*/ 	.byte	0x04, 0x17
        /*003a*/ 	.short	(.L_15 - .L_14)
.L_14:
        /*003c*/ 	.word	0x00000000
        /*0040*/ 	.short	0x0000
        /*0042*/ 	.short	0x0000
        /*0044*/ 	.byte	0x00, 0xf5, 0x21, 0x00


	//----- nvinfo : EIATTR_SPARSE_MMA_MASK
	.align		4
.L_15:
        /*0048*/ 	.byte	0x03, 0x50
        /*004a*/ 	.short	0x0000


	//----- nvinfo : EIATTR_MAXREG_COUNT
	.align		4
        /*004c*/ 	.byte	0x03, 0x1b
        /*004e*/ 	.short	0x00ff


	//----- nvinfo : EIATTR_NUM_BARRIERS
	.align		4
        /*0050*/ 	.byte	0x02, 0x4c
        /*0052*/ 	.byte	0x01
	.zero		1


	//----- nvinfo : EIATTR_MERCURY_ISA_VERSION
	.align		4
        /*0054*/ 	.byte	0x03, 0x5f
        /*0056*/ 	.short	0x0101


	//----- nvinfo : EIATTR_VRC_CTA_INIT_COUNT
	.align		4
        /*0058*/ 	.byte	0x02, 0x4a
	.zero		1
	.zero		1


	//----- nvinfo : EIATTR_EXIT_INSTR_OFFSETS
	.align		4
        /*005c*/ 	.byte	0x04, 0x1c
        /*005e*/ 	.short	(.L_17 - .L_16)


	//   ....[0]....
.L_16:
        /*0060*/ 	.word	0x00000ea0


	//----- nvinfo : EIATTR_CBANK_PARAM_SIZE
	.align		4
.L_17:
        /*0064*/ 	.byte	0x03, 0x19
        /*0066*/ 	.short	0x001c


	//----- nvinfo : EIATTR_PARAM_CBANK
	.align		4
        /*0068*/ 	.byte	0x04, 0x0a
        /*006a*/ 	.short	(.L_19 - .L_18)
	.align		4
.L_18:
        /*006c*/ 	.word	index@(.nv.constant0._Z15matrixMulKernelPfS_S_i)
        /*0070*/ 	.short	0x0380
        /*0072*/ 	.short	0x001c


	//----- nvinfo : EIATTR_SW_WAR
	.align		4
.L_19:
        /*0074*/ 	.byte	0x04, 0x36
        /*0076*/ 	.short	(.L_21 - .L_20)
.L_20:
        /*0078*/ 	.word	0x00000008
.L_21:


//--------------------- .nv.callgraph             --------------------------
	.section	.nv.callgraph,"",@"SHT_CUDA_CALLGRAPH"
	.align	4
	.sectionentsize	8
	.align		4
        /*0000*/ 	.word	0x00000000
	.align		4
        /*0004*/ 	.word	0xffffffff
	.align		4
        /*0008*/ 	.word	0x00000000
	.align		4
        /*000c*/ 	.word	0xfffffffe
	.align		4
        /*0010*/ 	.word	0x00000000
	.align		4
        /*0014*/ 	.word	0xfffffffd
	.align		4
        /*0018*/ 	.word	0x00000000
	.align		4
        /*001c*/ 	.word	0xfffffffc


//--------------------- .text._Z15matrixMulKernelPfS_S_i --------------------------
	.section	.text._Z15matrixMulKernelPfS_S_i,"ax",@progbits
	.align	128
        .global         _Z15matrixMulKernelPfS_S_i
        .type           _Z15matrixMulKernelPfS_S_i,@function
        .size           _Z15matrixMulKernelPfS_S_i,(.L_x_5 - _Z15matrixMulKernelPfS_S_i)
        .other          _Z15matrixMulKernelPfS_S_i,@"STO_CUDA_ENTRY STV_DEFAULT"
_Z15matrixMulKernelPfS_S_i:
.text._Z15matrixMulKernelPfS_S_i:
[----:B------:R-:W-:Y:S01]  /*0000*/  LDC R1, c[0x0][0x37c] ;  /* 0x0000df00ff017b82 */ /* 0x000fe20000000800 */
[----:B------:R-:W0:Y:S01]  /*0010*/  LDCU UR4, c[0x0][0x398] ;  /* 0x00007300ff0477ac */ /* 0x000e220008000800 */
[----:B------:R-:W1:Y:S01]  /*0020*/  S2R R3, SR_CTAID.Y ;  /* 0x0000000000037919 */ /* 0x000e620000002600 */
[----:B------:R-:W-:Y:S01]  /*0030*/  HFMA2 R17, -RZ, RZ, 0, 0 ;  /* 0x00000000ff117431 */ /* 0x000fe200000001ff */
[----:B------:R-:W-:Y:S01]  /*0040*/  MOV R21, RZ ;  /* 0x000000ff00157202 */ /* 0x000fe20000000f00 */
[----:B------:R-:W2:Y:S01]  /*0050*/  LDCU.64 UR8, c[0x0][0x358] ;  /* 0x00006b00ff0877ac */ /* 0x000ea20008000a00 */
[----:B------:R-:W1:Y:S01]  /*0060*/  S2R R0, SR_TID.Y ;  /* 0x0000000000007919 */ /* 0x000e620000002200 */
[----:B------:R-:W3:Y:S01]  /*0070*/  S2R R12, SR_CTAID.X ;  /* 0x00000000000c7919 */ /* 0x000ee20000002500 */
[----:B------:R-:W3:Y:S01]  /*0080*/  S2R R13, SR_TID.X ;  /* 0x00000000000d7919 */ /* 0x000ee20000002100 */
[----:B0-----:R-:W-:-:S04]  /*0090*/  MOV R22, UR4 ;  /* 0x0000000400167c02 */ /* 0x001fc80008000f00 */
[----:B------:R-:W-:Y:S02]  /*00a0*/  ISETP.GE.AND P0, PT, R22, 0x2, PT ;  /* 0x000000021600780c */ /* 0x000fe40003f06270 */
[----:B-1----:R-:W-:Y:S02]  /*00b0*/  LEA R20, R3, R0, 0x1 ;  /* 0x0000000003147211 */ /* 0x002fe400078e08ff */
[----:B---3--:R-:W-:-:S09]  /*00c0*/  LEA R19, R12, R13, 0x2 ;  /* 0x0000000d0c137211 */ /* 0x008fd200078e10ff */
[----:B--2---:R-:W-:Y:S05]  /*00d0*/  @!P0 BRA `(.L_x_0) ;  /* 0x0000000c005c8947 */ /* 0x004fea0003800000 */
[----:B------:R-:W0:Y:S01]  /*00e0*/  S2UR UR6, SR_CgaCtaId ;  /* 0x00000000000679c3 */ /* 0x000e220000008800 */
[----:B------:R-:W-:Y:S01]  /*00f0*/  LEA.HI R18, R22, R22, RZ, 0x1 ;  /* 0x0000001616127211 */ /* 0x000fe200078f08ff */
[----:B------:R-:W-:Y:S01]  /*0100*/  UMOV UR4, 0x400 ;  /* 0x0000040000047882 */ /* 0x000fe20000000000 */
[----:B------:R-:W-:Y:S01]  /*0110*/  MOV R7, RZ ;  /* 0x000000ff00077202 */ /* 0x000fe20000000f00 */
[----:B------:R-:W-:Y:S01]  /*0120*/  UIADD3 UR5, UPT, UPT, UR4, 0x10, URZ ;  /* 0x0000001004057890 */ /* 0x000fe2000fffe0ff */
[----:B------:R-:W-:Y:S02]  /*0130*/  SHF.R.S32.HI R18, RZ, 0x1, R18 ;  /* 0x00000001ff127819 */ /* 0x000fe40000011412 */
[----:B------:R-:W-:Y:S02]  /*0140*/  MOV R17, RZ ;  /* 0x000000ff00117202 */ /* 0x000fe40000000f00 */
[----:B------:R-:W-:-:S04]  /*0150*/  IADD3 R2, PT, PT, R18, -0x1, RZ ;  /* 0xffffffff12027810 */ /* 0x000fc80007ffe0ff */
[----:B------:R-:W-:Y:S01]  /*0160*/  ISETP.GE.U32.AND P0, PT, R2, 0x3, PT ;  /* 0x000000030200780c */ /* 0x000fe20003f06070 */
[----:B------:R-:W-:Y:S01]  /*0170*/  IMAD R2, R20, R22, R13 ;  /* 0x0000001614027224 */ /* 0x000fe200078e020d */
[----:B0-----:R-:W-:Y:S02]  /*0180*/  ULEA UR4, UR6, UR4, 0x18 ;  /* 0x0000000406047291 */ /* 0x001fe4000f8ec0ff */
[----:B------:R-:W-:-:S04]  /*0190*/  ULEA UR5, UR6, UR5, 0x18 ;  /* 0x0000000506057291 */ /* 0x000fc8000f8ec0ff */
[C---:B------:R-:W-:Y:S02]  /*01a0*/  LEA R3, R0.reuse, UR4, 0x3 ;  /* 0x0000000400037c11 */ /* 0x040fe4000f8e18ff */
[C---:B------:R-:W-:Y:S02]  /*01b0*/  LEA R5, R13.reuse, UR5, 0x2 ;  /* 0x000000050d057c11 */ /* 0x040fe4000f8e10ff */
[----:B------:R-:W-:Y:S02]  /*01c0*/  LEA R4, R13, R3, 0x2 ;  /* 0x000000030d047211 */ /* 0x000fe400078e10ff */
[----:B------:R-:W-:Y:S01]  /*01d0*/  LEA R6, R0, R5, 0x3 ;  /* 0x0000000500067211 */ /* 0x000fe200078e18ff */
[----:B------:R-:W-:Y:S06]  /*01e0*/  @!P0 BRA `(.L_x_1) ;  /* 0x0000000400c08947 */ /* 0x000fec0003800000 */
[C---:B------:R-:W-:Y:S01]  /*01f0*/  IADD3 R7, PT, PT, R0.reuse, 0x6, RZ ;  /* 0x0000000600077810 */ /* 0x040fe20007ffe0ff */
[CCC-:B------:R-:W-:Y:S01]  /*0200*/  IMAD R8, R0.reuse, R22.reuse, R13.reuse ;  /* 0x0000001600087224 */ /* 0x1c0fe200078e020d */
[C---:B------:R-:W-:Y:S01]  /*0210*/  IADD3 R9, PT, PT, R0.reuse, 0x4, RZ ;  /* 0x0000000400097810 */ /* 0x040fe20007ffe0ff */
[----:B------:R-:W-:Y:S01]  /*0220*/  HFMA2 R17, -RZ, RZ, 0, 0 ;  /* 0x00000000ff117431 */ /* 0x000fe200000001ff */
[----:B------:R-:W-:Y:S01]  /*0230*/  IADD3 R11, PT, PT, R0, 0x2, RZ ;  /* 0x00000002000b7810 */ /* 0x000fe20007ffe0ff */
[-CC-:B------:R-:W-:Y:S02]  /*0240*/  IMAD R7, R7, R22.reuse, R13.reuse ;  /* 0x0000001607077224 */ /* 0x180fe400078e020d */
[----:B------:R-:W-:Y:S02]  /*0250*/  HFMA2 R21, -RZ, RZ, 0, 0 ;  /* 0x00000000ff157431 */ /* 0x000fe400000001ff */
[--C-:B------:R-:W-:Y:S01]  /*0260*/  IMAD R10, R9, R22, R13.reuse ;  /* 0x00000016090a7224 */ /* 0x100fe200078e020d */
[C---:B------:R-:W-:Y:S01]  /*0270*/  LEA R8, R12.reuse, R8, 0x2 ;  /* 0x000000080c087211 */ /* 0x040fe200078e10ff */
[----:B------:R-:W-:Y:S01]  /*0280*/  IMAD R11, R11, R22, R13 ;  /* 0x000000160b0b7224 */ /* 0x000fe200078e020d */
[----:B------:R-:W-:-:S02]  /*0290*/  LEA R9, R12, R7, 0x2 ;  /* 0x000000070c097211 */ /* 0x000fc400078e10ff */
[----:B------:R-:W-:Y:S02]  /*02a0*/  LOP3.LUT R7, R18, 0x3ffffffc, RZ, 0xc0, !PT ;  /* 0x3ffffffc12077812 */ /* 0x000fe400078ec0ff */
[C---:B------:R-:W-:Y:S02]  /*02b0*/  LEA R10, R12.reuse, R10, 0x2 ;  /* 0x0000000a0c0a7211 */ /* 0x040fe400078e10ff */
[----:B------:R-:W-:Y:S02]  /*02c0*/  LEA R11, R12, R11, 0x2 ;  /* 0x0000000b0c0b7211 */ /* 0x000fe400078e10ff */
[----:B------:R-:W-:Y:S02]  /*02d0*/  MOV R12, R2 ;  /* 0x00000002000c7202 */ /* 0x000fe40000000f00 */
[----:B------:R-:W-:-:S07]  /*02e0*/  IADD3 R13, PT, PT, -R7, RZ, RZ ;  /* 0x000000ff070d7210 */ /* 0x000fce0007ffe1ff */
.L_x_2:
[----:B------:R-:W0:Y:S08]  /*02f0*/  LDC.64 R22, c[0x0][0x380] ;  /* 0x0000e000ff167b82 */ /* 0x000e300000000a00 */
[----:B------:R-:W1:Y:S01]  /*0300*/  LDC.64 R24, c[0x0][0x388] ;  /* 0x0000e200ff187b82 */ /* 0x000e620000000a00 */
[----:B0-----:R-:W-:-:S05]  /*0310*/  IMAD.WIDE R22, R12, 0x4, R22 ;  /* 0x000000040c167825 */ /* 0x001fca00078e0216 */
[----:B------:R-:W2:Y:S01]  /*0320*/  LDG.E R29, desc[UR8][R22.64] ;  /* 0x00000008161d7981 */ /* 0x000ea2000c1e1900 */
[----:B-1----:R-:W-:-:S05]  /*0330*/  IMAD.WIDE R26, R8, 0x4, R24 ;  /* 0x00000004081a7825 */ /* 0x002fca00078e0218 */
[----:B------:R-:W3:Y:S04]  /*0340*/  LDG.E R16, desc[UR8][R26.64] ;  /* 0x000000081a107981 */ /* 0x000ee8000c1e1900 */
[----:B--2---:R-:W-:Y:S04]  /*0350*/  STS [R4], R29 ;  /* 0x0000001d04007388 */ /* 0x004fe80000000800 */
[----:B---3--:R-:W-:Y:S01]  /*0360*/  STS [R6], R16 ;  /* 0x0000001006007388 */ /* 0x008fe20000000800 */
[----:B------:R-:W-:Y:S06]  /*0370*/  BAR.SYNC.DEFER_BLOCKING 0x0 ;  /* 0x0000000000007b1d */ /* 0x000fec0000010000 */
[----:B------:R-:W-:Y:S04]  /*0380*/  LDS R28, [R5] ;  /* 0x00000000051c7984 */ /* 0x000fe80000000800 */
[----:B------:R-:W0:Y:S02]  /*0390*/  LDS.64 R14, [R3] ;  /* 0x00000000030e7984 */ /* 0x000e240000000a00 */
[----:B0-----:R-:W-:-:S02]  /*03a0*/  FFMA R14, R14, R28, R21 ;  /* 0x0000001c0e0e7223 */ /* 0x001fc40000000015 */
[----:B------:R-:W0:Y:S01]  /*03b0*/  LDS R21, [R5+0x8] ;  /* 0x0000080005157984 */ /* 0x000e220000000800 */
[----:B------:R-:W-:Y:S06]  /*03c0*/  BAR.SYNC.DEFER_BLOCKING 0x0 ;  /* 0x0000000000007b1d */ /* 0x000fec0000010000 */
[----:B------:R-:W2:Y:S01]  /*03d0*/  LDG.E R28, desc[UR8][R26.64+0x8] ;  /* 0x000008081a1c7981 */ /* 0x000ea2000c1e1900 */
[----:B0-----:R-:W-:-:S03]  /*03e0*/  FFMA R21, R21, R15, R14 ;  /* 0x0000000f15157223 */ /* 0x001fc6000000000e */
[----:B--2---:R-:W-:Y:S01]  /*03f0*/  STS [R6], R28 ;  /* 0x0000001c06007388 */ /* 0x004fe20000000800 */
[----:B------:R-:W-:Y:S06]  /*0400*/  BAR.SYNC.DEFER_BLOCKING 0x0 ;  /* 0x0000000000007b1d */ /* 0x000fec0000010000 */
[----:B------:R-:W-:Y:S04]  /*0410*/  LDS R16, [R5] ;  /* 0x0000000005107984 */ /* 0x000fe80000000800 */
[----:B------:R-:W0:Y:S04]  /*0420*/  LDS.64 R14, [R3] ;  /* 0x00000000030e7984 */ /* 0x000e280000000a00 */
[----:B------:R-:W1:Y:S01]  /*0430*/  LDS R29, [R5+0x8] ;  /* 0x00000800051d7984 */ /* 0x000e620000000800 */
[----:B------:R-:W-:Y:S06]  /*0440*/  BAR.SYNC.DEFER_BLOCKING 0x0 ;  /* 0x0000000000007b1d */ /* 0x000fec0000010000 */
[----:B------:R-:W2:Y:S01]  /*0450*/  LDG.E R26, desc[UR8][R22.64+0x8] ;  /* 0x00000808161a7981 */ /* 0x000ea2000c1e1900 */
[----:B0-----:R-:W-:Y:S01]  /*0460*/  FFMA R14, R14, R16, R17 ;  /* 0x000000100e0e7223 */ /* 0x001fe20000000011 */
[----:B------:R-:W-:-:S05]  /*0470*/  IMAD.WIDE R16, R11, 0x4, R24 ;  /* 0x000000040b107825 */ /* 0x000fca00078e0218 */
[----:B------:R-:W3:Y:S01]  /*0480*/  LDG.E R28, desc[UR8][R16.64] ;  /* 0x00000008101c7981 */ /* 0x000ee2000c1e1900 */
[----:B-1----:R-:W-:-:S03]  /*0490*/  FFMA R27, R29, R15, R14 ;  /* 0x0000000f1d1b7223 */ /* 0x002fc6000000000e */
        /* <DEDUP_REMOVED lines=9> */
[----:B0-----:R-:W-:Y:S01]  /*0530*/  FFMA R21, R21, R15, R14 ;  /* 0x0000000f15157223 */ /* 0x001fe2000000000e */
[----:B------:R-:W-:Y:S02]  /*0540*/  IMAD.WIDE R28, R10, 0x4, R24 ;  /* 0x000000040a1c7825 */ /* 0x000fe400078e0218 */
[----:B--2---:R-:W-:Y:S01]  /*0550*/  STS [R6], R17 ;  /* 0x0000001106007388 */ /* 0x004fe20000000800 */
[----:B------:R-:W-:Y:S06]  /*0560*/  BAR.SYNC.DEFER_BLOCKING 0x0 ;  /* 0x0000000000007b1d */ /* 0x000fec0000010000 */
[----:B------:R-:W-:Y:S04]  /*0570*/  LDS R26, [R5] ;  /* 0x00000000051a7984 */ /* 0x000fe80000000800 */
[----:B------:R-:W0:Y:S02]  /*0580*/  LDS.64 R14, [R3] ;  /* 0x00000000030e7984 */ /* 0x000e240000000a00 */
[----:B0-----:R-:W-:-:S02]  /*0590*/  FFMA R14, R14, R26, R27 ;  /* 0x0000001a0e0e7223 */ /* 0x001fc4000000001b */
[----:B------:R-:W0:Y:S01]  /*05a0*/  LDS R27, [R5+0x8] ;  /* 0x00000800051b7984 */ /* 0x000e220000000800 */
[----:B------:R-:W-:Y:S06]  /*05b0*/  BAR.SYNC.DEFER_BLOCKING 0x0 ;  /* 0x0000000000007b1d */ /* 0x000fec0000010000 */
[----:B------:R-:W2:Y:S04]  /*05c0*/  LDG.E R26, desc[UR8][R22.64+0x10] ;  /* 0x00001008161a7981 */ /* 0x000ea8000c1e1900 */
[----:B------:R-:W3:Y:S01]  /*05d0*/  LDG.E R16, desc[UR8][R28.64] ;  /* 0x000000081c107981 */ /* 0x000ee2000c1e1900 */
[----:B0-----:R-:W-:-:S03]  /*05e0*/  FFMA R27, R27, R15, R14 ;  /* 0x0000000f1b1b7223 */ /* 0x001fc6000000000e */
        /* <DEDUP_REMOVED lines=14> */
[----:B------:R-:W-:Y:S04]  /*06d0*/  LDS R26, [R5+0x8] ;  /* 0x00000800051a7984 */ /* 0x000fe80000000800 */
[----:B------:R-:W0:Y:S01]  /*06e0*/  LDS.64 R16, [R3] ;  /* 0x0000000003107984 */ /* 0x000e220000000a00 */
[----:B------:R-:W-:Y:S06]  /*06f0*/  BAR.SYNC.DEFER_BLOCKING 0x0 ;  /* 0x0000000000007b1d */ /* 0x000fec0000010000 */
[----:B------:R-:W2:Y:S04]  /*0700*/  LDG.E R22, desc[UR8][R22.64+0x18] ;  /* 0x0000180816167981 */ /* 0x000ea8000c1e1900 */
[----:B------:R-:W3:Y:S01]  /*0710*/  LDG.E R15, desc[UR8][R24.64] ;  /* 0x00000008180f7981 */ /* 0x000ee2000c1e1900 */
[----:B0-----:R-:W-:-:S03]  /*0720*/  FFMA R16, R16, R14, R27 ;  /* 0x0000000e10107223 */ /* 0x001fc6000000001b */
[----:B--2---:R0:W-:Y:S04]  /*0730*/  STS [R4], R22 ;  /* 0x0000001604007388 */ /* 0x0041e80000000800 */
[----:B---3--:R-:W-:Y:S01]  /*0740*/  STS [R6], R15 ;  /* 0x0000000f06007388 */ /* 0x008fe20000000800 */
[----:B------:R-:W-:Y:S01]  /*0750*/  BAR.SYNC.DEFER_BLOCKING 0x0 ;  /* 0x0000000000007b1d */ /* 0x000fe20000010000 */
[----:B------:R-:W-:-:S07]  /*0760*/  FFMA R23, R26, R17, R16 ;  /* 0x000000111a177223 */ /* 0x000fce0000000010 */
[----:B0-----:R-:W0:Y:S01]  /*0770*/  LDC R22, c[0x0][0x398] ;  /* 0x0000e600ff167b82 */ /* 0x001e220000000800 */
[----:B------:R-:W-:Y:S04]  /*0780*/  LDS R27, [R5] ;  /* 0x00000000051b7984 */ /* 0x000fe80000000800 */
[----:B------:R-:W-:Y:S04]  /*0790*/  LDS R28, [R5+0x8] ;  /* 0x00000800051c7984 */ /* 0x000fe80000000800 */
[----:B------:R-:W1:Y:S01]  /*07a0*/  LDS.64 R14, [R3] ;  /* 0x00000000030e7984 */ /* 0x000e620000000a00 */
[----:B------:R-:W-:Y:S06]  /*07b0*/  BAR.SYNC.DEFER_BLOCKING 0x0 ;  /* 0x0000000000007b1d */ /* 0x000fec0000010000 */
[----:B------:R-:W2:Y:S01]  /*07c0*/  LDG.E R29, desc[UR8][R24.64+0x8] ;  /* 0x00000808181d7981 */ /* 0x000ea2000c1e1900 */
[----:B------:R-:W-:-:S04]  /*07d0*/  IADD3 R13, PT, PT, R13, 0x4, RZ ;  /* 0x000000040d0d7810 */ /* 0x000fc80007ffe0ff */
[----:B------:R-:W-:Y:S02]  /*07e0*/  ISETP.NE.AND P0, PT, R13, RZ, PT ;  /* 0x000000ff0d00720c */ /* 0x000fe40003f05270 */
[----:B------:R-:W-:Y:S01]  /*07f0*/  IADD3 R12, PT, PT, R12, 0x8, RZ ;  /* 0x000000080c0c7810 */ /* 0x000fe20007ffe0ff */
[----:B-1----:R-:W-:Y:S01]  /*0800*/  FFMA R21, R14, R27, R21 ;  /* 0x0000001b0e157223 */ /* 0x002fe20000000015 */
[C---:B0-----:R-:W-:Y:S02]  /*0810*/  LEA R9, R22.reuse, R9, 0x3 ;  /* 0x0000000916097211 */ /* 0x041fe400078e18ff */
[----:B------:R-:W-:Y:S01]  /*0820*/  LEA R10, R22, R10, 0x3 ;  /* 0x0000000a160a7211 */ /* 0x000fe200078e18ff */
[----:B------:R-:W-:Y:S01]  /*0830*/  FFMA R21, R28, R15, R21 ;  /* 0x0000000f1c157223 */ /* 0x000fe20000000015 */
[C---:B------:R-:W-:Y:S02]  /*0840*/  LEA R11, R22.reuse, R11, 0x3 ;  /* 0x0000000b160b7211 */ /* 0x040fe400078e18ff */
[----:B------:R-:W-:Y:S01]  /*0850*/  LEA R8, R22, R8, 0x3 ;  /* 0x0000000816087211 */ /* 0x000fe200078e18ff */
[----:B--2---:R-:W-:Y:S01]  /*0860*/  STS [R6], R29 ;  /* 0x0000001d06007388 */ /* 0x004fe20000000800 */
[----:B------:R-:W-:Y:S06]  /*0870*/  BAR.SYNC.DEFER_BLOCKING 0x0 ;  /* 0x0000000000007b1d */ /* 0x000fec0000010000 */
[----:B------:R-:W-:Y:S04]  /*0880*/  LDS R24, [R5] ;  /* 0x0000000005187984 */ /* 0x000fe80000000800 */
[----:B------:R-:W0:Y:S04]  /*0890*/  LDS.64 R16, [R3] ;  /* 0x0000000003107984 */ /* 0x000e280000000a00 */
[----:B------:R-:W1:Y:S01]  /*08a0*/  LDS R26, [R5+0x8] ;  /* 0x00000800051a7984 */ /* 0x000e620000000800 */
[----:B0-----:R-:W-:-:S04]  /*08b0*/  FFMA R23, R16, R24, R23 ;  /* 0x0000001810177223 */ /* 0x001fc80000000017 */
[----:B-1----:R-:W-:Y:S01]  /*08c0*/  FFMA R17, R26, R17, R23 ;  /* 0x000000111a117223 */ /* 0x002fe20000000017 */
[----:B------:R-:W-:Y:S06]  /*08d0*/  BAR.SYNC.DEFER_BLOCKING 0x0 ;  /* 0x0000000000007b1d */ /* 0x000fec0000010000 */
[----:B------:R-:W-:Y:S05]  /*08e0*/  @P0 BRA `(.L_x_2) ;  /* 0xfffffff800800947 */ /* 0x000fea000383ffff */
.L_x_1:
[----:B------:R-:W-:-:S13]  /*08f0*/  LOP3.LUT P0, R8, R18, 0x3, RZ, 0xc0, !PT ;  /* 0x0000000312087812 */ /* 0x000fda000780c0ff */
[----:B------:R-:W-:Y:S05]  /*0900*/  @!P0 BRA `(.L_x_0) ;  /* 0x0000000400508947 */ /* 0x000fea0003800000 */
[----:B------:R-:W-:Y:S02]  /*0910*/  ISETP.NE.AND P0, PT, R8, 0x1, PT ;  /* 0x000000010800780c */ /* 0x000fe40003f05270 */
[----:B------:R-:W-:-:S04]  /*0920*/  LOP3.LUT R18, R18, 0x1, RZ, 0xc0, !PT ;  /* 0x0000000112127812 */ /* 0x000fc800078ec0ff */
[----:B------:R-:W-:-:S07]  /*0930*/  ISETP.NE.U32.AND P1, PT, R18, 0x1, PT ;  /* 0x000000011200780c */ /* 0x000fce0003f25070 */
[----:B------:R-:W-:Y:S06]  /*0940*/  @!P0 BRA `(.L_x_3) ;  /* 0x0000000000d08947 */ /* 0x000fec0003800000 */
[----:B------:R-:W0:Y:S01]  /*0950*/  LDC.64 R14, c[0x0][0x380] ;  /* 0x0000e000ff0e7b82 */ /* 0x000e220000000a00 */
[C---:B------:R-:W-:Y:S02]  /*0960*/  LEA R10, R7.reuse, R0, 0x1 ;  /* 0x00000000070a7211 */ /* 0x040fe400078e08ff */
[----:B------:R-:W-:-:S03]  /*0970*/  LEA R9, R7, R2, 0x1 ;  /* 0x0000000207097211 */ /* 0x000fc600078e08ff */
[----:B------:R-:W-:Y:S02]  /*0980*/  IMAD R13, R10, R22, R19 ;  /* 0x000000160a0d7224 */ /* 0x000fe400078e0213 */
        /* <DEDUP_REMOVED lines=9> */
[----:B------:R-:W-:Y:S04]  /*0a20*/  LDS R16, [R5+0x8] ;  /* 0x0000080005107984 */ /* 0x000fe80000000800 */
[----:B------:R-:W0:Y:S01]  /*0a30*/  LDS.64 R8, [R3] ;  /* 0x0000000003087984 */ /* 0x000e220000000a00 */
[----:B------:R-:W-:Y:S06]  /*0a40*/  BAR.SYNC.DEFER_BLOCKING 0x0 ;  /* 0x0000000000007b1d */ /* 0x000fec0000010000 */
[----:B------:R-:W2:Y:S01]  /*0a50*/  LDG.E R27, desc[UR8][R12.64+0x8] ;  /* 0x000008080c1b7981 */ /* 0x000ea2000c1e1900 */
[----:B------:R-:W-:-:S05]  /*0a60*/  IADD3 R10, PT, PT, R10, 0x2, RZ ;  /* 0x000000020a0a7810 */ /* 0x000fca0007ffe0ff */
[----:B------:R-:W-:-:S04]  /*0a70*/  IMAD R29, R10, R22, R19 ;  /* 0x000000160a1d7224 */ /* 0x000fc800078e0213 */
[----:B------:R-:W-:Y:S01]  /*0a80*/  IMAD.WIDE R24, R29, 0x4, R24 ;  /* 0x000000041d187825 */ /* 0x000fe200078e0218 */
[----:B--2---:R-:W-:Y:S01]  /*0a90*/  STS [R6], R27 ;  /* 0x0000001b06007388 */ /* 0x004fe20000000800 */
[----:B------:R-:W-:Y:S06]  /*0aa0*/  BAR.SYNC.DEFER_BLOCKING 0x0 ;  /* 0x0000000000007b1d */ /* 0x000fec0000010000 */
[----:B------:R-:W-:Y:S04]  /*0ab0*/  LDS R23, [R5] ;  /* 0x0000000005177984 */ /* 0x000fe80000000800 */
[----:B------:R-:W-:Y:S04]  /*0ac0*/  LDS R26, [R5+0x8] ;  /* 0x00000800051a7984 */ /* 0x000fe80000000800 */
[----:B------:R-:W1:Y:S01]  /*0ad0*/  LDS.64 R10, [R3] ;  /* 0x00000000030a7984 */ /* 0x000e620000000a00 */
[----:B------:R-:W-:Y:S06]  /*0ae0*/  BAR.SYNC.DEFER_BLOCKING 0x0 ;  /* 0x0000000000007b1d */ /* 0x000fec0000010000 */
[----:B------:R-:W2:Y:S04]  /*0af0*/  LDG.E R15, desc[UR8][R14.64+0x8] ;  /* 0x000008080e0f7981 */ /* 0x000ea8000c1e1900 */
[----:B------:R-:W3:Y:S04]  /*0b00*/  LDG.E R13, desc[UR8][R24.64] ;  /* 0x00000008180d7981 */ /* 0x000ee8000c1e1900 */
[----:B--2---:R-:W-:Y:S04]  /*0b10*/  STS [R4], R15 ;  /* 0x0000000f04007388 */ /* 0x004fe80000000800 */
[----:B---3--:R-:W-:Y:S01]  /*0b20*/  STS [R6], R13 ;  /* 0x0000000d06007388 */ /* 0x008fe20000000800 */
[----:B------:R-:W-:Y:S06]  /*0b30*/  BAR.SYNC.DEFER_BLOCKING 0x0 ;  /* 0x0000000000007b1d */ /* 0x000fec0000010000 */
[----:B------:R-:W-:Y:S04]  /*0b40*/  LDS R27, [R5] ;  /* 0x00000000051b7984 */ /* 0x000fe80000000800 */
[----:B------:R-:W-:Y:S04]  /*0b50*/  LDS R28, [R5+0x8] ;  /* 0x00000800051c7984 */ /* 0x000fe80000000800 */
[----:B------:R-:W2:Y:S01]  /*0b60*/  LDS.64 R12, [R3] ;  /* 0x00000000030c7984 */ /* 0x000ea20000000a00 */
[----:B------:R-:W-:Y:S06]  /*0b70*/  BAR.SYNC.DEFER_BLOCKING 0x0 ;  /* 0x0000000000007b1d */ /* 0x000fec0000010000 */
[----:B------:R-:W3:Y:S01]  /*0b80*/  LDG.E R25, desc[UR8][R24.64+0x8] ;  /* 0x0000080818197981 */ /* 0x000ee2000c1e1900 */
[----:B0-----:R-:W-:Y:S01]  /*0b90*/  FFMA R29, R8, R18, R21 ;  /* 0x00000012081d7223 */ /* 0x001fe20000000015 */
[----:B-1----:R-:W-:-:S03]  /*0ba0*/  FFMA R23, R10, R23, R17 ;  /* 0x000000170a177223 */ /* 0x002fc60000000011 */
[----:B------:R-:W-:Y:S01]  /*0bb0*/  FFMA R9, R16, R9, R29 ;  /* 0x0000000910097223 */ /* 0x000fe2000000001d */
[----:B------:R-:W-:Y:S01]  /*0bc0*/  FFMA R11, R26, R11, R23 ;  /* 0x0000000b1a0b7223 */ /* 0x000fe20000000017 */
[----:B------:R-:W-:Y:S02]  /*0bd0*/  LEA R7, R7, -R7, 0x1 ;  /* 0x8000000707077211 */ /* 0x000fe400078e08ff */
[----:B--2---:R-:W-:Y:S02]  /*0be0*/  FFMA R9, R12, R27, R9 ;  /* 0x0000001b0c097223 */ /* 0x004fe40000000009 */
[----:B------:R-:W-:Y:S01]  /*0bf0*/  IADD3 R7, PT, PT, R7, 0x2, RZ ;  /* 0x0000000207077810 */ /* 0x000fe20007ffe0ff */
[----:B---3--:R-:W-:Y:S01]  /*0c00*/  STS [R6], R25 ;  /* 0x0000001906007388 */ /* 0x008fe20000000800 */
[----:B------:R-:W-:Y:S06]  /*0c10*/  BAR.SYNC.DEFER_BLOCKING 0x0 ;  /* 0x0000000000007b1d */ /* 0x000fec0000010000 */
[----:B------:R-:W-:Y:S04]  /*0c20*/  LDS R21, [R5] ;  /* 0x0000000005157984 */ /* 0x000fe80000000800 */
[----:B------:R-:W0:Y:S04]  /*0c30*/  LDS.64 R14, [R3] ;  /* 0x00000000030e7984 */ /* 0x000e280000000a00 */
[----:B------:R-:W1:Y:S01]  /*0c40*/  LDS R8, [R5+0x8] ;  /* 0x0000080005087984 */ /* 0x000e620000000800 */
[----:B0-----:R-:W-:Y:S01]  /*0c50*/  FFMA R11, R14, R21, R11 ;  /* 0x000000150e0b7223 */ /* 0x001fe2000000000b */
[----:B------:R-:W-:-:S03]  /*0c60*/  FFMA R21, R28, R13, R9 ;  /* 0x0000000d1c157223 */ /* 0x000fc60000000009 */
[----:B-1----:R-:W-:Y:S01]  /*0c70*/  FFMA R17, R8, R15, R11 ;  /* 0x0000000f08117223 */ /* 0x002fe2000000000b */
[----:B------:R-:W-:Y:S06]  /*0c80*/  BAR.SYNC.DEFER_BLOCKING 0x0 ;  /* 0x0000000000007b1d */ /* 0x000fec0000010000 */
.L_x_3:
[----:B------:R-:W-:Y:S05]  /*0c90*/  @P1 BRA `(.L_x_0) ;  /* 0x00000000006c1947 */ /* 0x000fea0003800000 */
[----:B------:R-:W0:Y:S01]  /*0ca0*/  LDC.64 R10, c[0x0][0x380] ;  /* 0x0000e000ff0a7b82 */ /* 0x000e220000000a00 */
[C---:B------:R-:W-:Y:S02]  /*0cb0*/  LEA R0, R7.reuse, R0, 0x1 ;  /* 0x0000000007007211 */ /* 0x040fe400078e08ff */
[----:B------:R-:W-:-:S03]  /*0cc0*/  LEA R13, R7, R2, 0x1 ;  /* 0x00000002070d7211 */ /* 0x000fc600078e08ff */
[----:B------:R-:W-:Y:S02]  /*0cd0*/  IMAD R7, R0, R22, R19 ;  /* 0x0000001600077224 */ /* 0x000fe400078e0213 */
[----:B------:R-:W1:Y:S01]  /*0ce0*/  LDC.64 R8, c[0x0][0x388] ;  /* 0x0000e200ff087b82 */ /* 0x000e620000000a00 */
[----:B0-----:R-:W-:-:S06]  /*0cf0*/  IMAD.WIDE R12, R13, 0x4, R10 ;  /* 0x000000040d0c7825 */ /* 0x001fcc00078e020a */
        /* <DEDUP_REMOVED lines=11> */
[----:B0-----:R-:W-:-:S04]  /*0db0*/  FFMA R0, R10, R0, R21 ;  /* 0x000000000a007223 */ /* 0x001fc80000000015 */
[----:B------:R-:W-:Y:S01]  /*0dc0*/  FFMA R21, R15, R11, R0 ;  /* 0x0000000b0f157223 */ /* 0x000fe20000000000 */
        /* <DEDUP_REMOVED lines=8> */
.L_x_0:
[----:B------:R-:W0:Y:S01]  /*0e50*/  LDC.64 R2, c[0x0][0x390] ;  /* 0x0000e400ff027b82 */ /* 0x000e220000000a00 */
[----:B------:R-:W-:-:S04]  /*0e60*/  IMAD R19, R20, R22, R19 ;  /* 0x0000001614137224 */ /* 0x000fc800078e0213 */
[----:B0-----:R-:W-:-:S05]  /*0e70*/  IMAD.WIDE R2, R19, 0x4, R2 ;  /* 0x0000000413027825 */ /* 0x001fca00078e0202 */
[----:B------:R-:W-:Y:S04]  /*0e80*/  STG.E desc[UR8][R2.64], R21 ;  /* 0x0000001502007986 */ /* 0x000fe8000c101908 */
[----:B------:R-:W-:Y:S01]  /*0e90*/  STG.E desc[UR8][R2.64+0x8], R17 ;  /* 0x0000081102007986 */ /* 0x000fe2000c101908 */
[----:B------:R-:W-:Y:S05]  /*0ea0*/  EXIT ;  /* 0x000000000000794d */ /* 0x000fea0003800000 */
.L_x_4:
[----:B------:R-:W-:-:S00]  /*0eb0*/  BRA `(.L_x_4) ;  /* 0xfffffffc00fc7947 */ /* 0x000fc0000383ffff */
[----:B------:R-:W-:-:S00]  /*0ec0*/  NOP ;  /* 0x0000000000007918 */ /* 0x000fc00000000000 */
        /* <DEDUP_REMOVED lines=11> */
.L_x_5:


//--------------------- .nv.shared._Z15matrixMulKernelPfS_S_i --------------------------
	.section	.nv.shared._Z15matrixMulKernelPfS_S_i,"aw",@nobits
	.sectionflags	@""
	.align	4
.nv.shared._Z15matrixMulKernelPfS_S_i:
	.zero		1056


//--------------------- .nv.shared.reserved.0     --------------------------
	.section	.nv.shared.reserved.0,"aw",@nobits
	.weak		__nv_reservedSMEM_offset_0_alias
	.size		__nv_reservedSMEM_offset_0_alias, 0, 64
	.other		__nv_reservedSMEM_offset_0_alias,@"STO_CUDA_RESERVED_SHARED STV_DEFAULT"
__nv_reservedSMEM_offset_0_alias:
	.zero		0
	.zero		64


//--------------------- .nv.constant0._Z15matrixMulKernelPfS_S_i --------------------------
	.section	.nv.constant0._Z15matrixMulKernelPfS_S_i,"a",@progbits
	.sectionflags	@""
	.align	4
.nv.constant0._Z15matrixMulKernelPfS_S_i:
	.zero		924


//--------------------- SYMBOLS --------------------------

	.type		.nv.reservedSmem.offset0,@object
	.size		.nv.reservedSmem.offset0,0x4
	.type		.nv.reservedSmem.cap,@object
	.size		.nv.reservedSmem.cap,0x4
